	.headerflags	@"EF_CUDA_TEXMODE_UNIFIED EF_CUDA_64BIT_ADDRESS EF_CUDA_ACCELERATORS EF_CUDA_SM90 EF_CUDA_VIRTUAL_SM(EF_CUDA_SM90)"
	.elftype	@"ET_EXEC"


//--------------------- .nv.info                  --------------------------
	.section	.nv.info,"",@"SHT_CUDA_INFO"
	.align	4


	//----- nvinfo : EIATTR_REGCOUNT
	.align		4
        /*0000*/ 	.byte	0x04, 0x2f
        /*0002*/ 	.short	(.L_2 - .L_1)
	.align		4
.L_1:
        /*0004*/ 	.word	index@(triton_)
        /*0008*/ 	.word	0x0000001f


	//----- nvinfo : EIATTR_MIN_STACK_SIZE
	.align		4
.L_2:
        /*000c*/ 	.byte	0x04, 0x12
        /*000e*/ 	.short	(.L_4 - .L_3)
	.align		4
.L_3:
        /*0010*/ 	.word	index@(triton_)
        /*0014*/ 	.word	0x00000000


	//----- nvinfo : EIATTR_FRAME_SIZE
	.align		4
.L_4:
        /*0018*/ 	.byte	0x04, 0x11
        /*001a*/ 	.short	(.L_6 - .L_5)
	.align		4
.L_5:
        /*001c*/ 	.word	index@(triton_)
        /*0020*/ 	.word	0x00000000


	//----- nvinfo : EIATTR_MIN_STACK_SIZE
	.align		4
.L_6:
        /*0024*/ 	.byte	0x04, 0x12
        /*0026*/ 	.short	(.L_8 - .L_7)
	.align		4
.L_7:
        /*0028*/ 	.word	index@(triton_)
        /*002c*/ 	.word	0x00000000
.L_8:


//--------------------- .nv.info.triton_          --------------------------
	.section	.nv.info.triton_,"",@"SHT_CUDA_INFO"
	.sectionflags	@""
	.align	4


	//----- nvinfo : EIATTR_CUDA_API_VERSION
	.align		4
        /*0000*/ 	.byte	0x04, 0x37
        /*0002*/ 	.short	(.L_10 - .L_9)
.L_9:
        /*0004*/ 	.word	0x0000007c


	//----- nvinfo : EIATTR_KPARAM_INFO
	.align		4
.L_10:
        /*0008*/ 	.byte	0x04, 0x17
        /*000a*/ 	.short	(.L_12 - .L_11)
.L_11:
        /*000c*/ 	.word	0x00000000
        /*0010*/ 	.short	0x0007
        /*0012*/ 	.short	0x002c
        /*0014*/ 	.byte	0x00, 0xf0, 0x11, 0x00


	//----- nvinfo : EIATTR_KPARAM_INFO
	.align		4
.L_12:
        /*0018*/ 	.byte	0x04, 0x17
        /*001a*/ 	.short	(.L_14 - .L_13)
.L_13:
        /*001c*/ 	.word	0x00000000
        /*0020*/ 	.short	0x0006
        /*0022*/ 	.short	0x0028
        /*0024*/ 	.byte	0x00, 0xf0, 0x11, 0x00


	//----- nvinfo : EIATTR_KPARAM_INFO
	.align		4
.L_14:
        /*0028*/ 	.byte	0x04, 0x17
        /*002a*/ 	.short	(.L_16 - .L_15)
.L_15:
        /*002c*/ 	.word	0x00000000
        /*0030*/ 	.short	0x0005
        /*0032*/ 	.short	0x0024
        /*0034*/ 	.byte	0x00, 0xf0, 0x11, 0x00


	//----- nvinfo : EIATTR_KPARAM_INFO
	.align		4
.L_16:
        /*0038*/ 	.byte	0x04, 0x17
        /*003a*/ 	.short	(.L_18 - .L_17)
.L_17:
        /*003c*/ 	.word	0x00000000
        /*0040*/ 	.short	0x0004
        /*0042*/ 	.short	0x0020
        /*0044*/ 	.byte	0x00, 0xf0, 0x11, 0x00


	//----- nvinfo : EIATTR_KPARAM_INFO
	.align		4
.L_18:
        /*0048*/ 	.byte	0x04, 0x17
        /*004a*/ 	.short	(.L_20 - .L_19)
.L_19:
        /*004c*/ 	.word	0x00000000
        /*0050*/ 	.short	0x0003
        /*0052*/ 	.short	0x0018
        /*0054*/ 	.byte	0x00, 0xf0, 0x21, 0x00


	//----- nvinfo : EIATTR_KPARAM_INFO
	.align		4
.L_20:
        /*0058*/ 	.byte	0x04, 0x17
        /*005a*/ 	.short	(.L_22 - .L_21)
.L_21:
        /*005c*/ 	.word	0x00000000
        /*0060*/ 	.short	0x0002
        /*0062*/ 	.short	0x0010
        /*0064*/ 	.byte	0x00, 0xf0, 0x21, 0x00


	//----- nvinfo : EIATTR_KPARAM_INFO
	.align		4
.L_22:
        /*0068*/ 	.byte	0x04, 0x17
        /*006a*/ 	.short	(.L_24 - .L_23)
.L_23:
        /*006c*/ 	.word	0x00000000
        /*0070*/ 	.short	0x0001
        /*0072*/ 	.short	0x0008
        /*0074*/ 	.byte	0x00, 0xf0, 0x21, 0x00


	//----- nvinfo : EIATTR_KPARAM_INFO
	.align		4
.L_24:
        /*0078*/ 	.byte	0x04, 0x17
        /*007a*/ 	.short	(.L_26 - .L_25)
.L_25:
        /*007c*/ 	.word	0x00000000
        /*0080*/ 	.short	0x0000
        /*0082*/ 	.short	0x0000
        /*0084*/ 	.byte	0x00, 0xf0, 0x21, 0x00


	//----- nvinfo : EIATTR_SPARSE_MMA_MASK
	.align		4
.L_26:
        /*0088*/ 	.byte	0x03, 0x50
        /*008a*/ 	.short	0x0000


	//----- nvinfo : EIATTR_MAXREG_COUNT
	.align		4
        /*008c*/ 	.byte	0x03, 0x1b
        /*008e*/ 	.short	0x0080


	//----- nvinfo : EIATTR_COOP_GROUP_MASK_REGIDS
	.align		4
        /*0090*/ 	.byte	0x04, 0x29
        /*0092*/ 	.short	(.L_28 - .L_27)


	//   ....[0]....
.L_27:
        /*0094*/ 	.word	0xffffffff


	//   ....[1]....
        /*0098*/ 	.word	0xffffffff


	//   ....[2]....
        /*009c*/ 	.word	0xffffffff


	//   ....[3]....
        /*00a0*/ 	.word	0xffffffff


	//   ....[4]....
        /*00a4*/ 	.word	0xffffffff


	//   ....[5]....
        /*00a8*/ 	.word	0xffffffff


	//   ....[6]....
        /*00ac*/ 	.word	0xffffffff


	//   ....[7]....
        /*00b0*/ 	.word	0xffffffff


	//   ....[8]....
        /*00b4*/ 	.word	0xffffffff


	//   ....[9]....
        /*00b8*/ 	.word	0xffffffff


	//   ....[10]....
        /*00bc*/ 	.word	0xffffffff


	//   ....[11]....
        /*00c0*/ 	.word	0xffffffff


	//   ....[12]....
        /*00c4*/ 	.word	0xffffffff


	//   ....[13]....
        /*00c8*/ 	.word	0xffffffff


	//   ....[14]....
        /*00cc*/ 	.word	0xffffffff


	//   ....[15]....
        /*00d0*/ 	.word	0xffffffff


	//   ....[16]....
        /*00d4*/ 	.word	0xffffffff


	//   ....[17]....
        /*00d8*/ 	.word	0xffffffff


	//----- nvinfo : EIATTR_COOP_GROUP_INSTR_OFFSETS
	.align		4
.L_28:
        /*00dc*/ 	.byte	0x04, 0x28
        /*00de*/ 	.short	(.L_30 - .L_29)


	//   ....[0]....
.L_29:
        /*00e0*/ 	.word	0x00000b90


	//   ....[1]....
        /*00e4*/ 	.word	0x00000ce0


	//   ....[2]....
        /*00e8*/ 	.word	0x00000d70


	//   ....[3]....
        /*00ec*/ 	.word	0x00000db0


	//   ....[4]....
        /*00f0*/ 	.word	0x00000e10


	//   ....[5]....
        /*00f4*/ 	.word	0x00000eb0


	//   ....[6]....
        /*00f8*/ 	.word	0x00000f00


	//   ....[7]....
        /*00fc*/ 	.word	0x00000f60


	//   ....[8]....
        /*0100*/ 	.word	0x00001010


	//   ....[9]....
        /*0104*/ 	.word	0x00001050


	//   ....[10]....
        /*0108*/ 	.word	0x000010e0


	//   ....[11]....
        /*010c*/ 	.word	0x00001160


	//   ....[12]....
        /*0110*/ 	.word	0x000011b0


	//   ....[13]....
        /*0114*/ 	.word	0x00001290


	//   ....[14]....
        /*0118*/ 	.word	0x000012f0


	//   ....[15]....
        /*011c*/ 	.word	0x00001490


	//   ....[16]....
        /*0120*/ 	.word	0x000014a0


	//   ....[17]....
        /*0124*/ 	.word	0x00001510


	//----- nvinfo : EIATTR_EXIT_INSTR_OFFSETS
	.align		4
.L_30:
        /*0128*/ 	.byte	0x04, 0x1c
        /*012a*/ 	.short	(.L_32 - .L_31)


	//   ....[0]....
.L_31:
        /*012c*/ 	.word	0x00001ca0


	//----- nvinfo : EIATTR_MAX_THREADS
	.align		4
.L_32:
        /*0130*/ 	.byte	0x04, 0x05
        /*0132*/ 	.short	(.L_34 - .L_33)
.L_33:
        /*0134*/ 	.word	0x00000200
        /*0138*/ 	.word	0x00000001
        /*013c*/ 	.word	0x00000001


	//----- nvinfo : EIATTR_CBANK_PARAM_SIZE
	.align		4
.L_34:
        /*0140*/ 	.byte	0x03, 0x19
        /*0142*/ 	.short	0x0030


	//----- nvinfo : EIATTR_PARAM_CBANK
	.align		4
        /*0144*/ 	.byte	0x04, 0x0a
        /*0146*/ 	.short	(.L_36 - .L_35)
	.align		4
.L_35:
        /*0148*/ 	.word	index@(.nv.constant0.triton_)
        /*014c*/ 	.short	0x0210
        /*014e*/ 	.short	0x0030


	//----- nvinfo : EIATTR_SW_WAR
	.align		4
.L_36:
        /*0150*/ 	.byte	0x04, 0x36
        /*0152*/ 	.short	(.L_38 - .L_37)
.L_37:
        /*0154*/ 	.word	0x00000008
.L_38:


//--------------------- .nv.callgraph             --------------------------
	.section	.nv.callgraph,"",@"SHT_CUDA_CALLGRAPH"
	.align	4
	.sectionentsize	8
	.align		4
        /*0000*/ 	.word	0x00000000
	.align		4
        /*0004*/ 	.word	0xffffffff
	.align		4
        /*0008*/ 	.word	0x00000000
	.align		4
        /*000c*/ 	.word	0xfffffffe
	.align		4
        /*0010*/ 	.word	0x00000000
	.align		4
        /*0014*/ 	.word	0xfffffffd
	.align		4
        /*0018*/ 	.word	0x00000000
	.align		4
        /*001c*/ 	.word	0xfffffffc


//--------------------- .nv.constant4             --------------------------
	.section	.nv.constant4,"a",@progbits
	.align	8
	.align		8
.nv.constant4:
        /*0000*/ 	.dword	_$_str


//--------------------- .text.triton_             --------------------------
	.section	.text.triton_,"ax",@progbits
	.sectionflags	@"SHF_BARRIERS=1"
	.align	128
        .global         triton_
        .type           triton_,@function
        .size           triton_,(.L_x_3 - triton_)
        .other          triton_,@"STO_CUDA_ENTRY STV_DEFAULT"
triton_:
.text.triton_:
[----:B------:R-:W0:Y:S02]  /*0000*/  LDC R1, c[0x0][0x28] ;  /* 0x00000a00ff017b82 */ /* 0x000e240000000800 */
[----:B------:R-:W1:Y:S01]  /*0010*/  S2R R4, SR_TID.X ;  /* 0x0000000000047919 */ /* 0x000e620000002100 */
[----:B------:R-:W2:Y:S01]  /*0020*/  LDC.64 R2, c[0x0][0x218] ;  /* 0x00008600ff027b82 */ /* 0x000ea20000000a00 */
[----:B------:R-:W-:Y:S01]  /*0030*/  ULDC UR5, c[0x0][0x230] ;  /* 0x00008c0000057ab9 */ /* 0x000fe20000000800 */
[----:B------:R-:W-:Y:S01]  /*0040*/  ULDC UR4, c[0x0][0x238] ;  /* 0x00008e0000047ab9 */ /* 0x000fe20000000800 */
[----:B------:R-:W3:Y:S01]  /*0050*/  S2R R6, SR_CTAID.X ;  /* 0x0000000000067919 */ /* 0x000ee20000002500 */
[----:B------:R-:W-:Y:S01]  /*0060*/  CS2R R10, SRZ ;  /* 0x00000000000a7805 */ /* 0x000fe2000001ff00 */
[----:B------:R-:W-:Y:S01]  /*0070*/  ULDC.64 UR6, c[0x0][0x208] ;  /* 0x0000820000067ab9 */ /* 0x000fe20000000a00 */
[----:B-1----:R-:W-:Y:S02]  /*0080*/  SHF.R.U32.HI R5, RZ, 0x6, R4 ;  /* 0x00000006ff057819 */ /* 0x002fe40000011604 */
[----:B------:R-:W-:Y:S02]  /*0090*/  SHF.L.U32 R4, R4, 0x2, RZ ;  /* 0x0000000204047819 */ /* 0x000fe400000006ff */
[----:B---3--:R-:W-:-:S02]  /*00a0*/  SHF.L.U32 R0, R6, 0x3, RZ ;  /* 0x0000000306007819 */ /* 0x008fc400000006ff */
[----:B------:R-:W-:Y:S02]  /*00b0*/  SGXT.U32 R5, R5, 0x3 ;  /* 0x000000030505781a */ /* 0x000fe40000000000 */
[----:B------:R-:W-:Y:S02]  /*00c0*/  LOP3.LUT R7, R4, 0xfc, RZ, 0xc0, !PT ;  /* 0x000000fc04077812 */ /* 0x000fe400078ec0ff */
[----:B------:R-:W-:-:S04]  /*00d0*/  LOP3.LUT R0, R0, R5, RZ, 0xfc, !PT ;  /* 0x0000000500007212 */ /* 0x000fc800078efcff */
[C---:B------:R-:W-:Y:S01]  /*00e0*/  ISETP.GE.AND P1, PT, R0.reuse, UR5, PT ;  /* 0x0000000500007c0c */ /* 0x040fe2000bf26270 */
[C---:B------:R-:W-:Y:S01]  /*00f0*/  IMAD R9, R0.reuse, 0xc00, R7 ;  /* 0x00000c0000097824 */ /* 0x040fe200078e0207 */
[C---:B------:R-:W-:Y:S02]  /*0100*/  ISETP.GE.AND P2, PT, R0.reuse, UR4, PT ;  /* 0x0000000400007c0c */ /* 0x040fe4000bf46270 */
[C---:B------:R-:W-:Y:S01]  /*0110*/  ISETP.LT.AND P3, PT, R0.reuse, UR4, !P1 ;  /* 0x0000000400007c0c */ /* 0x040fe2000cf61270 */
[----:B--2---:R-:W-:Y:S01]  /*0120*/  IMAD.WIDE R2, R9, 0x2, R2 ;  /* 0x0000000209027825 */ /* 0x004fe200078e0202 */
[----:B------:R-:W-:Y:S02]  /*0130*/  ISETP.GE.AND P4, PT, R0, UR5, !P2 ;  /* 0x0000000500007c0c */ /* 0x000fe4000d786270 */
[----:B------:R-:W-:-:S09]  /*0140*/  CS2R R8, SRZ ;  /* 0x0000000000087805 */ /* 0x000fd2000001ff00 */
[----:B------:R-:W2:Y:S04]  /*0150*/  @P3 LDG.E.EL.64 R8, desc[UR6][R2.64] ;  /* 0x0000000602083981 */ /* 0x000ea8000c2e1b00 */
[----:B------:R-:W3:Y:S01]  /*0160*/  @P4 LDG.E.EL.64 R10, desc[UR6][R2.64] ;  /* 0x00000006020a4981 */ /* 0x000ee2000c2e1b00 */
[----:B------:R-:W-:Y:S02]  /*0170*/  LEA R6, R6, R5, 0x3 ;  /* 0x0000000506067211 */ /* 0x000fe400078e18ff */
[----:B------:R-:W-:Y:S02]  /*0180*/  CS2R R16, SRZ ;  /* 0x0000000000107805 */ /* 0x000fe4000001ff00 */
[----:B------:R-:W-:Y:S02]  /*0190*/  ISETP.LT.AND P0, PT, R0, UR4, PT ;  /* 0x0000000400007c0c */ /* 0x000fe4000bf01270 */
[----:B------:R-:W-:Y:S01]  /*01a0*/  MOV R21, RZ ;  /* 0x000000ff00157202 */ /* 0x000fe20000000f00 */
[----:B------:R-:W-:Y:S01]  /*01b0*/  IMAD R0, R6, 0xc00, R7 ;  /* 0x00000c0006007824 */ /* 0x000fe200078e0207 */
[----:B------:R-:W-:-:S04]  /*01c0*/  SEL R13, RZ, 0x3f800000, !P0 ;  /* 0x3f800000ff0d7807 */ /* 0x000fc80004000000 */
[----:B------:R-:W-:Y:S01]  /*01d0*/  IADD3 R19, R0, 0x100, RZ ;  /* 0x0000010000137810 */ /* 0x000fe20007ffe0ff */
[----:B------:R-:W-:Y:S01]  /*01e0*/  IMAD.MOV.U32 R12, RZ, RZ, R13 ;  /* 0x000000ffff0c7224 */ /* 0x000fe200078e000d */
[----:B--2---:R-:W-:Y:S02]  /*01f0*/  SEL R8, R8, RZ, P3 ;  /* 0x000000ff08087207 */ /* 0x004fe40001800000 */
[----:B------:R-:W-:Y:S02]  /*0200*/  SEL R9, R9, RZ, P3 ;  /* 0x000000ff09097207 */ /* 0x000fe40001800000 */
[----:B---3--:R-:W-:Y:S01]  /*0210*/  SEL R10, R10, RZ, P4 ;  /* 0x000000ff0a0a7207 */ /* 0x008fe20002000000 */
[C---:B------:R-:W-:Y:S01]  /*0220*/  IMAD.U32 R18, R8.reuse, 0x10000, RZ ;  /* 0x0001000008127824 */ /* 0x040fe200078e00ff */
[----:B------:R-:W-:Y:S02]  /*0230*/  SEL R11, R11, RZ, P4 ;  /* 0x000000ff0b0b7207 */ /* 0x000fe40002000000 */
[----:B------:R-:W-:Y:S01]  /*0240*/  PRMT R4, R8, 0x7632, R4 ;  /* 0x0000763208047816 */ /* 0x000fe20000000004 */
[C---:B------:R-:W-:Y:S01]  /*0250*/  @P1 IMAD.U32 R18, R10.reuse, 0x10000, RZ ;  /* 0x000100000a121824 */ /* 0x040fe200078e00ff */
[----:B------:R-:W-:Y:S01]  /*0260*/  PRMT R5, R9, 0x7632, R5 ;  /* 0x0000763209057816 */ /* 0x000fe20000000005 */
[----:B------:R-:W-:Y:S01]  /*0270*/  IMAD.MOV.U32 R8, RZ, RZ, RZ ;  /* 0x000000ffff087224 */ /* 0x000fe200078e00ff */
[----:B------:R-:W-:Y:S01]  /*0280*/  PRMT R2, R10, 0x7632, R2 ;  /* 0x000076320a027816 */ /* 0x000fe20000000002 */
[----:B------:R-:W-:Y:S01]  /*0290*/  HFMA2.MMA R10, -RZ, RZ, 0, 0 ;  /* 0x00000000ff0a7435 */ /* 0x000fe200000001ff */
[----:B------:R-:W-:-:S02]  /*02a0*/  PRMT R3, R11, 0x7632, R3 ;  /* 0x000076320b037816 */ /* 0x000fc40000000003 */
[----:B------:R-:W-:Y:S02]  /*02b0*/  SHF.L.U32 R15, R9, 0x10, RZ ;  /* 0x00000010090f7819 */ /* 0x000fe400000006ff */
[----:B------:R-:W-:Y:S02]  /*02c0*/  SHF.L.U32 R4, R4, 0x10, RZ ;  /* 0x0000001004047819 */ /* 0x000fe400000006ff */
[----:B------:R-:W-:Y:S02]  /*02d0*/  SHF.L.U32 R5, R5, 0x10, RZ ;  /* 0x0000001005057819 */ /* 0x000fe400000006ff */
[----:B------:R-:W-:Y:S02]  /*02e0*/  @P1 SHF.L.U32 R15, R11, 0x10, RZ ;  /* 0x000000100b0f1819 */ /* 0x000fe400000006ff */
[----:B------:R-:W-:Y:S02]  /*02f0*/  @P1 SHF.L.U32 R4, R2, 0x10, RZ ;  /* 0x0000001002041819 */ /* 0x000fe400000006ff */
[----:B------:R-:W-:-:S02]  /*0300*/  @P1 SHF.L.U32 R5, R3, 0x10, RZ ;  /* 0x0000001003051819 */ /* 0x000fc400000006ff */
[----:B------:R-:W-:Y:S02]  /*0310*/  MOV R11, R13 ;  /* 0x0000000d000b7202 */ /* 0x000fe40000000f00 */
[----:B------:R-:W-:Y:S02]  /*0320*/  MOV R9, R13 ;  /* 0x0000000d00097202 */ /* 0x000fe40000000f00 */
[----:B------:R-:W-:Y:S02]  /*0330*/  FSEL R18, R18, RZ, !P2 ;  /* 0x000000ff12127208 */ /* 0x000fe40005000000 */
[----:B------:R-:W-:Y:S02]  /*0340*/  FSEL R15, R15, RZ, !P2 ;  /* 0x000000ff0f0f7208 */ /* 0x000fe40005000000 */
[----:B------:R-:W-:Y:S02]  /*0350*/  FSEL R23, R4, RZ, !P2 ;  /* 0x000000ff04177208 */ /* 0x000fe40005000000 */
[----:B------:R-:W-:-:S07]  /*0360*/  FSEL R14, R5, RZ, !P2 ;  /* 0x000000ff050e7208 */ /* 0x000fce0005000000 */
.L_x_0:
[----:B------:R-:W1:Y:S01]  /*0370*/  LDC.64 R4, c[0x0][0x218] ;  /* 0x00008600ff047b82 */ /* 0x000e620000000a00 */
[----:B------:R-:W-:Y:S02]  /*0380*/  IADD3 R7, R19, R10, RZ ;  /* 0x0000000a13077210 */ /* 0x000fe40007ffe0ff */
[----:B------:R-:W-:-:S03]  /*0390*/  CS2R R2, SRZ ;  /* 0x0000000000027805 */ /* 0x000fc6000001ff00 */
[----:B-1----:R-:W-:Y:S01]  /*03a0*/  IMAD.WIDE R4, R7, 0x2, R4 ;  /* 0x0000000207047825 */ /* 0x002fe200078e0204 */
[----:B------:R-:W-:-:S04]  /*03b0*/  CS2R R6, SRZ ;  /* 0x0000000000067805 */ /* 0x000fc8000001ff00 */
[----:B------:R-:W2:Y:S04]  /*03c0*/  @P3 LDG.E.EL.64 R2, desc[UR6][R4.64] ;  /* 0x0000000604023981 */ /* 0x000ea8000c2e1b00 */
[----:B------:R1:W3:Y:S01]  /*03d0*/  @P4 LDG.E.EL.64 R6, desc[UR6][R4.64] ;  /* 0x0000000604064981 */ /* 0x0002e2000c2e1b00 */
[----:B------:R-:W-:Y:S01]  /*03e0*/  FADD R20, R9, 1 ;  /* 0x3f80000009147421 */ /* 0x000fe20000000000 */
[----:B------:R-:W-:-:S03]  /*03f0*/  VIADD R10, R10, 0x100 ;  /* 0x000001000a0a7836 */ /* 0x000fc60000000000 */
[C---:B------:R-:W-:Y:S01]  /*0400*/  FMUL R25, R20.reuse, 0.25 ;  /* 0x3e80000014197820 */ /* 0x040fe20000400000 */
[C---:B------:R-:W-:Y:S02]  /*0410*/  FSETP.GEU.AND P5, PT, |R20|.reuse, 1.175494350822287508e-38, PT ;  /* 0x008000001400780b */ /* 0x040fe40003fae200 */
[C---:B------:R-:W-:Y:S01]  /*0420*/  FSETP.GT.AND P6, PT, |R20|.reuse, 8.50705917302346158658e+37, PT ;  /* 0x7e8000001400780b */ /* 0x040fe20003fc4200 */
[----:B-1----:R-:W-:Y:S01]  /*0430*/  FADD R4, R11, 1 ;  /* 0x3f8000000b047421 */ /* 0x002fe20000000000 */
[----:B------:R-:W-:Y:S02]  /*0440*/  FSEL R9, R20, R9, !P2 ;  /* 0x0000000914097208 */ /* 0x000fe40005000000 */
[----:B------:R-:W-:Y:S01]  /*0450*/  FSEL R27, R25, R20, P6 ;  /* 0x00000014191b7208 */ /* 0x000fe20003000000 */
[C---:B------:R-:W-:Y:S01]  /*0460*/  FMUL R25, R4.reuse, 0.25 ;  /* 0x3e80000004197820 */ /* 0x040fe20000400000 */
[C---:B------:R-:W-:Y:S02]  /*0470*/  FSETP.GT.AND P0, PT, |R4|.reuse, 8.50705917302346158658e+37, PT ;  /* 0x7e8000000400780b */ /* 0x040fe40003f04200 */
[----:B------:R-:W-:-:S03]  /*0480*/  FSEL R11, R4, R11, !P2 ;  /* 0x0000000b040b7208 */ /* 0x000fc60005000000 */
[----:B------:R-:W-:Y:S01]  /*0490*/  @!P5 FMUL R27, R27, 16777216 ;  /* 0x4b8000001b1bd820 */ /* 0x000fe20000400000 */
[----:B------:R-:W-:-:S05]  /*04a0*/  FSEL R26, R25, R4, P0 ;  /* 0x00000004191a7208 */ /* 0x000fca0000000000 */
[----:B------:R-:W1:Y:S01]  /*04b0*/  MUFU.RCP R27, R27 ;  /* 0x0000001b001b7308 */ /* 0x000e620000001000 */
[----:B--2---:R-:W-:Y:S02]  /*04c0*/  SEL R22, R3, RZ, P3 ;  /* 0x000000ff03167207 */ /* 0x004fe40001800000 */
[----:B---3--:R-:W-:Y:S02]  /*04d0*/  SEL R3, R7, RZ, P4 ;  /* 0x000000ff07037207 */ /* 0x008fe40002000000 */
[----:B------:R-:W-:Y:S02]  /*04e0*/  PRMT R7, R22, 0x7632, R7 ;  /* 0x0000763216077816 */ /* 0x000fe40000000007 */
[----:B------:R-:W-:Y:S02]  /*04f0*/  PRMT R24, R3, 0x7632, R24 ;  /* 0x0000763203187816 */ /* 0x000fe40000000018 */
[----:B------:R-:W-:Y:S01]  /*0500*/  SEL R6, R6, RZ, P4 ;  /* 0x000000ff06067207 */ /* 0x000fe20002000000 */
[----:B------:R-:W-:Y:S01]  /*0510*/  IMAD.U32 R7, R7, 0x10000, RZ ;  /* 0x0001000007077824 */ /* 0x000fe200078e00ff */
[----:B------:R-:W-:-:S05]  /*0520*/  @P1 SHF.L.U32 R7, R24, 0x10, RZ ;  /* 0x0000001018071819 */ /* 0x000fca00000006ff */
[----:B------:R-:W-:-:S04]  /*0530*/  FADD R24, R7, -R14 ;  /* 0x8000000e07187221 */ /* 0x000fc80000000000 */
[----:B------:R-:W-:-:S05]  /*0540*/  FMUL R5, R24, 0.25 ;  /* 0x3e80000018057820 */ /* 0x000fca0000400000 */
[----:B------:R-:W-:Y:S02]  /*0550*/  FSEL R28, R5, R24, P6 ;  /* 0x00000018051c7208 */ /* 0x000fe40003000000 */
[----:B------:R-:W-:Y:S02]  /*0560*/  FSETP.GEU.AND P6, PT, |R4|, 1.175494350822287508e-38, PT ;  /* 0x008000000400780b */ /* 0x000fe40003fce200 */
[----:B------:R-:W-:Y:S01]  /*0570*/  SHF.L.U32 R5, R22, 0x10, RZ ;  /* 0x0000001016057819 */ /* 0x000fe200000006ff */
[----:B------:R-:W-:Y:S01]  /*0580*/  @!P5 FMUL R28, R28, 16777216 ;  /* 0x4b8000001c1cd820 */ /* 0x000fe20000400000 */
[----:B------:R-:W-:-:S03]  /*0590*/  @P1 SHF.L.U32 R5, R3, 0x10, RZ ;  /* 0x0000001003051819 */ /* 0x000fc600000006ff */
[----:B-1----:R-:W-:Y:S02]  /*05a0*/  FFMA R3, R27, R28, R14 ;  /* 0x0000001c1b037223 */ /* 0x002fe4000000000e */
[----:B------:R-:W-:-:S03]  /*05b0*/  FADD R25, R5, -R15 ;  /* 0x8000000f05197221 */ /* 0x000fc60000000000 */
[----:B------:R-:W-:Y:S01]  /*05c0*/  FSEL R14, R3, R14, !P2 ;  /* 0x0000000e030e7208 */ /* 0x000fe20005000000 */
[----:B------:R-:W-:Y:S01]  /*05d0*/  @!P6 FMUL R26, R26, 16777216 ;  /* 0x4b8000001a1ae820 */ /* 0x000fe20000400000 */
[----:B------:R-:W-:-:S03]  /*05e0*/  FMUL R28, R25, 0.25 ;  /* 0x3e800000191c7820 */ /* 0x000fc60000400000 */
[----:B------:R-:W1:Y:S02]  /*05f0*/  MUFU.RCP R22, R26 ;  /* 0x0000001a00167308 */ /* 0x000e640000001000 */
[----:B------:R-:W-:-:S05]  /*0600*/  FSEL R28, R28, R25, P0 ;  /* 0x000000191c1c7208 */ /* 0x000fca0000000000 */
[----:B------:R-:W-:-:S04]  /*0610*/  @!P6 FMUL R28, R28, 16777216 ;  /* 0x4b8000001c1ce820 */ /* 0x000fc80000400000 */
[----:B-1----:R-:W-:-:S04]  /*0620*/  FFMA R22, R22, R28, R15 ;  /* 0x0000001c16167223 */ /* 0x002fc8000000000f */
[----:B------:R-:W-:Y:S01]  /*0630*/  FADD R5, R5, -R22 ;  /* 0x8000001605057221 */ /* 0x000fe20000000000 */
[----:B------:R-:W-:Y:S01]  /*0640*/  FSEL R15, R22, R15, !P2 ;  /* 0x0000000f160f7208 */ /* 0x000fe20005000000 */
[----:B------:R-:W-:Y:S02]  /*0650*/  FADD R22, R13, 1 ;  /* 0x3f8000000d167421 */ /* 0x000fe40000000000 */
[----:B------:R-:W-:Y:S01]  /*0660*/  @!P2 FFMA R16, R25, R5, R16 ;  /* 0x000000051910a223 */ /* 0x000fe20000000010 */
[----:B------:R-:W-:Y:S01]  /*0670*/  FADD R25, R7, -R3 ;  /* 0x8000000307197221 */ /* 0x000fe20000000000 */
[----:B------:R-:W-:Y:S01]  /*0680*/  SEL R7, R2, RZ, P3 ;  /* 0x000000ff02077207 */ /* 0x000fe20001800000 */
[----:B------:R-:W-:Y:S01]  /*0690*/  FADD R5, R12, 1 ;  /* 0x3f8000000c057421 */ /* 0x000fe20000000000 */
[----:B------:R-:W-:Y:S01]  /*06a0*/  FSETP.GEU.AND P5, PT, |R22|, 1.175494350822287508e-38, PT ;  /* 0x008000001600780b */ /* 0x000fe20003fae200 */
[----:B------:R-:W-:Y:S01]  /*06b0*/  @!P2 FFMA R17, R24, R25, R17 ;  /* 0x000000191811a223 */ /* 0x000fe20000000011 */
[----:B------:R-:W-:Y:S01]  /*06c0*/  PRMT R2, R7, 0x7632, R2 ;  /* 0x0000763207027816 */ /* 0x000fe20000000002 */
[----:B------:R-:W-:Y:S01]  /*06d0*/  FMUL R24, R5, 0.25 ;  /* 0x3e80000005187820 */ /* 0x000fe20000400000 */
[----:B------:R-:W-:-:S02]  /*06e0*/  PRMT R25, R6, 0x7632, R25 ;  /* 0x0000763206197816 */ /* 0x000fc40000000019 */
[----:B------:R-:W-:Y:S01]  /*06f0*/  SHF.L.U32 R7, R7, 0x10, RZ ;  /* 0x0000001007077819 */ /* 0x000fe200000006ff */
[----:B------:R-:W-:Y:S01]  /*0700*/  IMAD.U32 R2, R2, 0x10000, RZ ;  /* 0x0001000002027824 */ /* 0x000fe200078e00ff */
[----:B------:R-:W-:Y:S02]  /*0710*/  @P1 SHF.L.U32 R2, R25, 0x10, RZ ;  /* 0x0000001019021819 */ /* 0x000fe400000006ff */
[----:B------:R-:W-:Y:S02]  /*0720*/  @P1 SHF.L.U32 R7, R6, 0x10, RZ ;  /* 0x0000001006071819 */ /* 0x000fe400000006ff */
[C---:B------:R-:W-:Y:S01]  /*0730*/  FSETP.GT.AND P6, PT, |R5|.reuse, 8.50705917302346158658e+37, PT ;  /* 0x7e8000000500780b */ /* 0x040fe20003fc4200 */
[----:B------:R-:W-:Y:S01]  /*0740*/  FADD R6, R2, -R23 ;  /* 0x8000001702067221 */ /* 0x000fe20000000000 */
[----:B------:R-:W-:Y:S01]  /*0750*/  FSETP.GEU.AND P0, PT, |R5|, 1.175494350822287508e-38, PT ;  /* 0x008000000500780b */ /* 0x000fe20003f0e200 */
[----:B------:R-:W-:Y:S01]  /*0760*/  FADD R3, R7, -R18 ;  /* 0x8000001207037221 */ /* 0x000fe20000000000 */
[----:B------:R-:W-:Y:S01]  /*0770*/  FSEL R26, R24, R5, P6 ;  /* 0x00000005181a7208 */ /* 0x000fe20003000000 */
[----:B------:R-:W-:Y:S01]  /*0780*/  FMUL R25, R6, 0.25 ;  /* 0x3e80000006197820 */ /* 0x000fe20000400000 */
[----:B------:R-:W-:-:S02]  /*0790*/  FSEL R13, R22, R13, !P2 ;  /* 0x0000000d160d7208 */ /* 0x000fc40005000000 */
[----:B------:R-:W-:Y:S02]  /*07a0*/  FSEL R12, R5, R12, !P2 ;  /* 0x0000000c050c7208 */ /* 0x000fe40005000000 */
[----:B------:R-:W-:Y:S01]  /*07b0*/  FSEL R27, R25, R6, P6 ;  /* 0x00000006191b7208 */ /* 0x000fe20003000000 */
[C---:B------:R-:W-:Y:S01]  /*07c0*/  FMUL R25, R22.reuse, 0.25 ;  /* 0x3e80000016197820 */ /* 0x040fe20000400000 */
[----:B------:R-:W-:-:S03]  /*07d0*/  FSETP.GT.AND P6, PT, |R22|, 8.50705917302346158658e+37, PT ;  /* 0x7e8000001600780b */ /* 0x000fc60003fc4200 */
[----:B------:R-:W-:Y:S01]  /*07e0*/  @!P0 FMUL R26, R26, 16777216 ;  /* 0x4b8000001a1a8820 */ /* 0x000fe20000400000 */
[----:B------:R-:W-:Y:S01]  /*07f0*/  FSEL R25, R25, R22, P6 ;  /* 0x0000001619197208 */ /* 0x000fe20003000000 */
[----:B------:R-:W-:Y:S01]  /*0800*/  @!P0 FMUL R27, R27, 16777216 ;  /* 0x4b8000001b1b8820 */ /* 0x000fe20000400000 */
[----:B------:R-:W-:Y:S01]  /*0810*/  ISETP.GE.U32.AND P0, PT, R10, 0xb00, PT ;  /* 0x00000b000a00780c */ /* 0x000fe20003f06070 */
[----:B------:R1:W2:Y:S02]  /*0820*/  MUFU.RCP R24, R26 ;  /* 0x0000001a00187308 */ /* 0x0002a40000001000 */
[----:B------:R-:W-:-:S06]  /*0830*/  @!P5 FMUL R25, R25, 16777216 ;  /* 0x4b8000001919d820 */ /* 0x000fcc0000400000 */
[----:B------:R-:W3:Y:S01]  /*0840*/  MUFU.RCP R25, R25 ;  /* 0x0000001900197308 */ /* 0x000ee20000001000 */
[----:B-1----:R-:W-:-:S05]  /*0850*/  FMUL R26, R3, 0.25 ;  /* 0x3e800000031a7820 */ /* 0x002fca0000400000 */
[----:B------:R-:W-:Y:S01]  /*0860*/  FSEL R26, R26, R3, P6 ;  /* 0x000000031a1a7208 */ /* 0x000fe20003000000 */
[----:B--2---:R-:W-:-:S04]  /*0870*/  FFMA R24, R24, R27, R23 ;  /* 0x0000001b18187223 */ /* 0x004fc80000000017 */
[----:B------:R-:W-:Y:S01]  /*0880*/  @!P5 FMUL R26, R26, 16777216 ;  /* 0x4b8000001a1ad820 */ /* 0x000fe20000400000 */
[----:B------:R-:W-:Y:S01]  /*0890*/  FADD R2, R2, -R24 ;  /* 0x8000001802027221 */ /* 0x000fe20000000000 */
[----:B------:R-:W-:Y:S02]  /*08a0*/  FSEL R23, R24, R23, !P2 ;  /* 0x0000001718177208 */ /* 0x000fe40005000000 */
[----:B---3--:R-:W-:Y:S01]  /*08b0*/  FFMA R26, R25, R26, R18 ;  /* 0x0000001a191a7223 */ /* 0x008fe20000000012 */
[----:B------:R-:W-:-:S03]  /*08c0*/  @!P2 FFMA R21, R6, R2, R21 ;  /* 0x000000020615a223 */ /* 0x000fc60000000015 */
[----:B------:R-:W-:Y:S01]  /*08d0*/  FADD R7, R7, -R26 ;  /* 0x8000001a07077221 */ /* 0x000fe20000000000 */
[----:B------:R-:W-:-:S03]  /*08e0*/  FSEL R18, R26, R18, !P2 ;  /* 0x000000121a127208 */ /* 0x000fc60005000000 */
[----:B------:R-:W-:Y:S01]  /*08f0*/  @!P2 FFMA R8, R3, R7, R8 ;  /* 0x000000070308a223 */ /* 0x000fe20000000008 */
[----:B------:R-:W-:Y:S06]  /*0900*/  @!P0 BRA `(.L_x_0) ;  /* 0xfffffff800988947 */ /* 0x000fec000383ffff */
[----:B------:R-:W-:Y:S01]  /*0910*/  FADD R2, R13, R12 ;  /* 0x0000000c0d027221 */ /* 0x000fe20000000000 */
[----:B------:R-:W-:Y:S01]  /*0920*/  FMUL R19, R12, 0.25 ;  /* 0x3e8000000c137820 */ /* 0x000fe20000400000 */
[----:B------:R-:W-:Y:S01]  /*0930*/  FADD R23, R23, -R18 ;  /* 0x8000001217177221 */ /* 0x000fe20000000000 */
[----:B------:R-:W-:Y:S01]  /*0940*/  FMUL R22, R9, 0.25 ;  /* 0x3e80000009167820 */ /* 0x000fe20000400000 */
[C---:B------:R-:W-:Y:S01]  /*0950*/  FMUL R7, R2.reuse, 0.25 ;  /* 0x3e80000002077820 */ /* 0x040fe20000400000 */
[C---:B------:R-:W-:Y:S01]  /*0960*/  FSETP.GEU.AND P5, PT, |R2|.reuse, 1.175494350822287508e-38, PT ;  /* 0x008000000200780b */ /* 0x040fe20003fae200 */
[----:B------:R-:W-:Y:S01]  /*0970*/  FADD R10, R11, R2 ;  /* 0x000000020b0a7221 */ /* 0x000fe20000000000 */
[----:B------:R-:W-:Y:S01]  /*0980*/  FSETP.GT.AND P0, PT, |R2|, 8.50705917302346158658e+37, PT ;  /* 0x7e8000000200780b */ /* 0x000fe20003f04200 */
[----:B------:R-:W-:Y:S01]  /*0990*/  FMUL R20, R23, R23 ;  /* 0x0000001717147220 */ /* 0x000fe20000400000 */
[----:B------:R-:W-:Y:S01]  /*09a0*/  FADD R8, R8, R21 ;  /* 0x0000001508087221 */ /* 0x000fe20000000000 */
[C---:B------:R-:W-:Y:S01]  /*09b0*/  FMUL R25, R10.reuse, 0.25 ;  /* 0x3e8000000a197820 */ /* 0x040fe20000400000 */
[----:B------:R-:W-:Y:S01]  /*09c0*/  FSEL R7, R7, R2, P0 ;  /* 0x0000000207077208 */ /* 0x000fe20000000000 */
[----:B------:R-:W-:Y:S01]  /*09d0*/  FMUL R20, R13, R20 ;  /* 0x000000140d147220 */ /* 0x000fe20000400000 */
[----:B------:R-:W-:Y:S01]  /*09e0*/  FSEL R6, R19, R12, P0 ;  /* 0x0000000c13067208 */ /* 0x000fe20000000000 */
[----:B------:R-:W-:Y:S01]  /*09f0*/  FMUL R12, R11, 0.25 ;  /* 0x3e8000000b0c7820 */ /* 0x000fe20000400000 */
[----:B------:R-:W-:Y:S01]  /*0a00*/  FSETP.GT.AND P6, PT, |R10|, 8.50705917302346158658e+37, PT ;  /* 0x7e8000000a00780b */ /* 0x000fe20003fc4200 */
[----:B------:R-:W1:Y:S01]  /*0a10*/  S2UR UR5, SR_CgaCtaId ;  /* 0x00000000000579c3 */ /* 0x000e620000008800 */
[----:B------:R-:W-:Y:S01]  /*0a20*/  FSETP.NEU.AND P0, PT, R2, RZ, PT ;  /* 0x000000ff0200720b */ /* 0x000fe20003f0d000 */
[----:B------:R-:W-:Y:S01]  /*0a30*/  @!P5 FMUL R7, R7, 16777216 ;  /* 0x4b8000000707d820 */ /* 0x000fe20000400000 */
[----:B------:R-:W-:Y:S01]  /*0a40*/  @!P5 FMUL R6, R6, 16777216 ;  /* 0x4b8000000606d820 */ /* 0x000fe20000400000 */
[----:B------:R-:W-:Y:S01]  /*0a50*/  FSETP.GEU.AND P5, PT, |R10|, 1.175494350822287508e-38, PT ;  /* 0x008000000a00780b */ /* 0x000fe20003fae200 */
[----:B------:R-:W-:Y:S01]  /*0a60*/  UMOV UR4, 0x400 ;  /* 0x0000040000047882 */ /* 0x000fe20000000000 */
[----:B------:R-:W-:Y:S01]  /*0a70*/  FSEL R25, R25, R10, P6 ;  /* 0x0000000a19197208 */ /* 0x000fe20003000000 */
[----:B------:R-:W-:Y:S01]  /*0a80*/  IMAD.MOV.U32 R21, RZ, RZ, -0x100 ;  /* 0xffffff00ff157424 */ /* 0x000fe200078e00ff */
[----:B------:R-:W2:Y:S01]  /*0a90*/  MUFU.RCP R7, R7 ;  /* 0x0000000700077308 */ /* 0x000ea20000001000 */
[----:B------:R-:W-:-:S08]  /*0aa0*/  FSEL R12, R12, R11, P6 ;  /* 0x0000000b0c0c7208 */ /* 0x000fd00003000000 */
[----:B------:R-:W-:Y:S01]  /*0ab0*/  @!P5 FMUL R25, R25, 16777216 ;  /* 0x4b8000001919d820 */ /* 0x000fe20000400000 */
[----:B------:R-:W-:Y:S01]  /*0ac0*/  @!P5 FMUL R12, R12, 16777216 ;  /* 0x4b8000000c0cd820 */ /* 0x000fe20000400000 */
[----:B------:R-:W-:Y:S01]  /*0ad0*/  FSETP.NEU.AND P5, PT, R10, RZ, PT ;  /* 0x000000ff0a00720b */ /* 0x000fe20003fad000 */
[----:B--2---:R-:W-:Y:S01]  /*0ae0*/  FMUL R19, R7, R6 ;  /* 0x0000000607137220 */ /* 0x004fe20000400000 */
[----:B------:R-:W-:Y:S02]  /*0af0*/  FADD R6, R9, R10 ;  /* 0x0000000a09067221 */ /* 0x000fe40000000000 */
[----:B------:R-:W2:Y:S01]  /*0b00*/  MUFU.RCP R25, R25 ;  /* 0x0000001900197308 */ /* 0x000ea20000001000 */
[----:B-1----:R-:W-:Y:S01]  /*0b10*/  UPRMT UR4, UR5, 0x654, UR4 ;  /* 0x0000065405047896 */ /* 0x002fe20008000004 */
[C---:B------:R-:W-:Y:S01]  /*0b20*/  FMUL R7, R6.reuse, 0.25 ;  /* 0x3e80000006077820 */ /* 0x040fe20000400000 */
[----:B------:R-:W-:Y:S02]  /*0b30*/  FSEL R19, R19, RZ, P0 ;  /* 0x000000ff13137208 */ /* 0x000fe40000000000 */
[----:B------:R-:W-:-:S02]  /*0b40*/  FSETP.GT.AND P6, PT, |R6|, 8.50705917302346158658e+37, PT ;  /* 0x7e8000000600780b */ /* 0x000fc40003fc4200 */
[----:B------:R-:W-:Y:S01]  /*0b50*/  FSETP.GEU.AND P0, PT, |R6|, 1.175494350822287508e-38, PT ;  /* 0x008000000600780b */ /* 0x000fe20003f0e200 */
[----:B------:R-:W-:Y:S01]  /*0b60*/  FFMA R18, R23, R19, R18 ;  /* 0x0000001317127223 */ /* 0x000fe20000000012 */
[----:B------:R-:W-:Y:S01]  /*0b70*/  FSEL R11, R7, R6, P6 ;  /* 0x00000006070b7208 */ /* 0x000fe20003000000 */
[----:B------:R-:W-:Y:S01]  /*0b80*/  FFMA R19, R19, R20, R8 ;  /* 0x0000001413137223 */ /* 0x000fe20000000008 */
[----:B------:R-:W1:Y:S01]  /*0b90*/  SHFL.BFLY PT, R7, R6, 0x10, 0x1f ;  /* 0x0e001f0006077f89 */ /* 0x000e6200000e0000 */
[----:B------:R-:W-:Y:S01]  /*0ba0*/  FSEL R22, R22, R9, P6 ;  /* 0x0000000916167208 */ /* 0x000fe20003000000 */
[----:B------:R-:W-:Y:S01]  /*0bb0*/  FADD R15, R15, -R18 ;  /* 0x800000120f0f7221 */ /* 0x000fe20000000000 */
[----:B--2---:R-:W-:Y:S01]  /*0bc0*/  FMUL R25, R25, R12 ;  /* 0x0000000c19197220 */ /* 0x004fe20000400000 */
[----:B------:R-:W-:Y:S02]  /*0bd0*/  FADD R16, R16, R19 ;  /* 0x0000001310107221 */ /* 0x000fe40000000000 */
[----:B------:R-:W-:-:S02]  /*0be0*/  FMUL R9, R15, R15 ;  /* 0x0000000f0f097220 */ /* 0x000fc40000400000 */
[----:B------:R-:W-:Y:S01]  /*0bf0*/  FSEL R25, R25, RZ, P5 ;  /* 0x000000ff19197208 */ /* 0x000fe20002800000 */
[----:B------:R-:W-:Y:S01]  /*0c00*/  @!P0 FMUL R11, R11, 16777216 ;  /* 0x4b8000000b0b8820 */ /* 0x000fe20000400000 */
[----:B------:R-:W-:Y:S01]  /*0c10*/  @!P0 FMUL R22, R22, 16777216 ;  /* 0x4b80000016168820 */ /* 0x000fe20000400000 */
[----:B------:R-:W-:Y:S01]  /*0c20*/  FSETP.NEU.AND P5, PT, R6, RZ, PT ;  /* 0x000000ff0600720b */ /* 0x000fe20003fad000 */
[----:B------:R-:W-:Y:S01]  /*0c30*/  FMUL R2, R2, R9 ;  /* 0x0000000902027220 */ /* 0x000fe20000400000 */
[----:B------:R-:W-:Y:S02]  /*0c40*/  FFMA R15, R15, R25, R18 ;  /* 0x000000190f0f7223 */ /* 0x000fe40000000012 */
[----:B------:R-:W2:Y:S01]  /*0c50*/  MUFU.RCP R11, R11 ;  /* 0x0000000b000b7308 */ /* 0x000ea20000001000 */
[----:B------:R-:W-:Y:S01]  /*0c60*/  FFMA R2, R25, R2, R16 ;  /* 0x0000000219027223 */ /* 0x000fe20000000010 */
[----:B------:R-:W-:-:S03]  /*0c70*/  FADD R14, R14, -R15 ;  /* 0x8000000f0e0e7221 */ /* 0x000fc60000000000 */
[----:B------:R-:W-:Y:S01]  /*0c80*/  FADD R2, R17, R2 ;  /* 0x0000000211027221 */ /* 0x000fe20000000000 */
[----:B-1----:R-:W-:-:S04]  /*0c90*/  FADD R8, R6, R7 ;  /* 0x0000000706087221 */ /* 0x002fc80000000000 */
[C---:B------:R-:W-:Y:S01]  /*0ca0*/  FMUL R13, R8.reuse, 0.25 ;  /* 0x3e800000080d7820 */ /* 0x040fe20000400000 */
[C---:B------:R-:W-:Y:S01]  /*0cb0*/  FSETP.GEU.AND P6, PT, |R8|.reuse, 1.175494350822287508e-38, PT ;  /* 0x008000000800780b */ /* 0x040fe20003fce200 */
[----:B--2---:R-:W-:Y:S01]  /*0cc0*/  FMUL R11, R11, R22 ;  /* 0x000000160b0b7220 */ /* 0x004fe20000400000 */
[----:B------:R-:W-:Y:S01]  /*0cd0*/  FSETP.GT.AND P0, PT, |R8|, 8.50705917302346158658e+37, PT ;  /* 0x7e8000000800780b */ /* 0x000fe20003f04200 */
[----:B------:R-:W1:Y:S03]  /*0ce0*/  SHFL.BFLY PT, R9, R8, 0x8, 0x1f ;  /* 0x0d001f0008097f89 */ /* 0x000e6600000e0000 */
[----:B------:R-:W-:Y:S02]  /*0cf0*/  FSEL R11, R11, RZ, P5 ;  /* 0x000000ff0b0b7208 */ /* 0x000fe40002800000 */
[----:B------:R-:W-:Y:S01]  /*0d00*/  FSEL R12, R13, R8, P0 ;  /* 0x000000080d0c7208 */ /* 0x000fe20000000000 */
[----:B------:R-:W-:Y:S01]  /*0d10*/  FMUL R13, R14, R14 ;  /* 0x0000000e0e0d7220 */ /* 0x000fe20000400000 */
[----:B------:R-:W-:Y:S01]  /*0d20*/  FSETP.NEU.AND P5, PT, R8, RZ, PT ;  /* 0x000000ff0800720b */ /* 0x000fe20003fad000 */
[----:B------:R-:W-:-:S02]  /*0d30*/  FFMA R14, R14, R11, R15 ;  /* 0x0000000b0e0e7223 */ /* 0x000fc4000000000f */
[----:B------:R-:W-:Y:S01]  /*0d40*/  @!P6 FMUL R12, R12, 16777216 ;  /* 0x4b8000000c0ce820 */ /* 0x000fe20000400000 */
[----:B------:R-:W-:Y:S01]  /*0d50*/  FMUL R13, R10, R13 ;  /* 0x0000000d0a0d7220 */ /* 0x000fe20000400000 */
[----:B------:R-:W-:Y:S01]  /*0d60*/  @P0 FMUL R7, R7, 0.25 ;  /* 0x3e80000007070820 */ /* 0x000fe20000400000 */
[----:B------:R-:W2:Y:S02]  /*0d70*/  SHFL.BFLY PT, R15, R14, 0x10, 0x1f ;  /* 0x0e001f000e0f7f89 */ /* 0x000ea400000e0000 */
[----:B------:R-:W-:Y:S01]  /*0d80*/  FFMA R13, R11, R13, R2 ;  /* 0x0000000d0b0d7223 */ /* 0x000fe20000000002 */
[----:B------:R-:W3:Y:S01]  /*0d90*/  MUFU.RCP R12, R12 ;  /* 0x0000000c000c7308 */ /* 0x000ee20000001000 */
[----:B------:R-:W-:-:S03]  /*0da0*/  @!P6 FMUL R7, R7, 16777216 ;  /* 0x4b8000000707e820 */ /* 0x000fc60000400000 */
[----:B------:R-:W4:Y:S01]  /*0db0*/  SHFL.BFLY PT, R10, R13, 0x10, 0x1f ;  /* 0x0e001f000d0a7f89 */ /* 0x000f2200000e0000 */
[----:B-1----:R-:W-:-:S04]  /*0dc0*/  FADD R2, R8, R9 ;  /* 0x0000000908027221 */ /* 0x002fc80000000000 */
[C---:B------:R-:W-:Y:S01]  /*0dd0*/  FMUL R17, R2.reuse, 0.25 ;  /* 0x3e80000002117820 */ /* 0x040fe20000400000 */
[----:B------:R-:W-:Y:S01]  /*0de0*/  FSETP.GEU.AND P6, PT, |R2|, 1.175494350822287508e-38, PT ;  /* 0x008000000200780b */ /* 0x000fe20003fce200 */
[----:B---3--:R-:W-:Y:S01]  /*0df0*/  FMUL R11, R12, R7 ;  /* 0x000000070c0b7220 */ /* 0x008fe20000400000 */
[----:B------:R-:W-:Y:S01]  /*0e00*/  FSETP.GT.AND P0, PT, |R2|, 8.50705917302346158658e+37, PT ;  /* 0x7e8000000200780b */ /* 0x000fe20003f04200 */
[----:B------:R-:W1:Y:S03]  /*0e10*/  SHFL.BFLY PT, R7, R2, 0x4, 0x1f ;  /* 0x0c801f0002077f89 */ /* 0x000e6600000e0000 */
[----:B------:R-:W-:Y:S01]  /*0e20*/  FSEL R11, R11, RZ, P5 ;  /* 0x000000ff0b0b7208 */ /* 0x000fe20002800000 */
[----:B--2---:R-:W-:Y:S01]  /*0e30*/  FADD R15, -R14, R15 ;  /* 0x0000000f0e0f7221 */ /* 0x004fe20000000100 */
[----:B------:R-:W-:Y:S02]  /*0e40*/  FSEL R12, R17, R2, P0 ;  /* 0x00000002110c7208 */ /* 0x000fe40000000000 */
[----:B------:R-:W-:Y:S01]  /*0e50*/  FSETP.NEU.AND P5, PT, R2, RZ, PT ;  /* 0x000000ff0200720b */ /* 0x000fe20003fad000 */
[C---:B------:R-:W-:Y:S01]  /*0e60*/  FFMA R14, R15.reuse, R11, R14 ;  /* 0x0000000b0f0e7223 */ /* 0x040fe2000000000e */
[----:B------:R-:W-:Y:S01]  /*0e70*/  FMUL R17, R15, R15 ;  /* 0x0000000f0f117220 */ /* 0x000fe20000400000 */
[----:B------:R-:W-:Y:S01]  /*0e80*/  @!P6 FMUL R12, R12, 16777216 ;  /* 0x4b8000000c0ce820 */ /* 0x000fe20000400000 */
[----:B----4-:R-:W-:Y:S01]  /*0e90*/  FADD R10, R13, R10 ;  /* 0x0000000a0d0a7221 */ /* 0x010fe20000000000 */
[----:B------:R-:W-:Y:S01]  /*0ea0*/  @P0 FMUL R9, R9, 0.25 ;  /* 0x3e80000009090820 */ /* 0x000fe20000400000 */
[----:B------:R-:W2:Y:S01]  /*0eb0*/  SHFL.BFLY PT, R13, R14, 0x8, 0x1f ;  /* 0x0d001f000e0d7f89 */ /* 0x000ea200000e0000 */
[----:B------:R-:W-:-:S02]  /*0ec0*/  FMUL R17, R6, R17 ;  /* 0x0000001106117220 */ /* 0x000fc40000400000 */
[----:B------:R-:W3:Y:S01]  /*0ed0*/  MUFU.RCP R12, R12 ;  /* 0x0000000c000c7308 */ /* 0x000ee20000001000 */
[----:B------:R-:W-:Y:S01]  /*0ee0*/  @!P6 FMUL R9, R9, 16777216 ;  /* 0x4b8000000909e820 */ /* 0x000fe20000400000 */
[----:B------:R-:W-:-:S05]  /*0ef0*/  FFMA R10, R11, R17, R10 ;  /* 0x000000110b0a7223 */ /* 0x000fca000000000a */
        /* <DEDUP_REMOVED lines=11> */
[C---:B------:R-:W-:Y:S01]  /*0fb0*/  FMUL R17, R13.reuse, R13 ;  /* 0x0000000d0d117220 */ /* 0x040fe20000400000 */
[----:B------:R-:W-:Y:S01]  /*0fc0*/  FFMA R13, R13, R15, R14 ;  /* 0x0000000f0d0d7223 */ /* 0x000fe2000000000e */
[----:B------:R-:W-:-:S02]  /*0fd0*/  @!P6 FMUL R16, R16, 16777216 ;  /* 0x4b8000001010e820 */ /* 0x000fc40000400000 */
[----:B------:R-:W-:Y:S01]  /*0fe0*/  FMUL R17, R8, R17 ;  /* 0x0000001108117220 */ /* 0x000fe20000400000 */
[----:B------:R-:W-:Y:S01]  /*0ff0*/  @P0 FMUL R7, R7, 0.25 ;  /* 0x3e80000007070820 */ /* 0x000fe20000400000 */
[----:B----4-:R-:W-:Y:S01]  /*1000*/  FADD R10, R10, R11 ;  /* 0x0000000b0a0a7221 */ /* 0x010fe20000000000 */
[----:B------:R-:W2:Y:S01]  /*1010*/  SHFL.BFLY PT, R12, R13, 0x4, 0x1f ;  /* 0x0c801f000d0c7f89 */ /* 0x000ea200000e0000 */
        /* <DEDUP_REMOVED lines=8> */
[----:B------:R-:W-:-:S04]  /*10a0*/  FSETP.GT.AND P0, PT, |R8|, 8.50705917302346158658e+37, PT ;  /* 0x7e8000000800780b */ /* 0x000fc80003f04200 */
[----:B------:R-:W-:Y:S02]  /*10b0*/  FSEL R14, R7, RZ, P5 ;  /* 0x000000ff070e7208 */ /* 0x000fe40002800000 */
[----:B------:R-:W-:Y:S01]  /*10c0*/  FSEL R16, R15, R8, P0 ;  /* 0x000000080f107208 */ /* 0x000fe20000000000 */
[----:B--2---:R-:W-:Y:S01]  /*10d0*/  FADD R12, -R13, R12 ;  /* 0x0000000c0d0c7221 */ /* 0x004fe20000000100 */
[----:B------:R-:W1:Y:S01]  /*10e0*/  SHFL.BFLY PT, R7, R8, 0x1, 0x1f ;  /* 0x0c201f0008077f89 */ /* 0x000e6200000e0000 */
[----:B------:R-:W-:Y:S02]  /*10f0*/  FSETP.NEU.AND P5, PT, R8, RZ, PT ;  /* 0x000000ff0800720b */ /* 0x000fe40003fad000 */
[C---:B------:R-:W-:Y:S01]  /*1100*/  FMUL R15, R12.reuse, R12 ;  /* 0x0000000c0c0f7220 */ /* 0x040fe20000400000 */
[----:B------:R-:W-:Y:S01]  /*1110*/  FFMA R12, R12, R14, R13 ;  /* 0x0000000e0c0c7223 */ /* 0x000fe2000000000d */
[----:B------:R-:W-:Y:S01]  /*1120*/  @!P6 FMUL R16, R16, 16777216 ;  /* 0x4b8000001010e820 */ /* 0x000fe20000400000 */
[----:B------:R-:W-:Y:S01]  /*1130*/  @P0 FMUL R9, R9, 0.25 ;  /* 0x3e80000009090820 */ /* 0x000fe20000400000 */
[----:B----4-:R-:W-:Y:S01]  /*1140*/  FADD R11, R10, R11 ;  /* 0x0000000b0a0b7221 */ /* 0x010fe20000000000 */
[----:B------:R-:W-:Y:S01]  /*1150*/  FMUL R15, R2, R15 ;  /* 0x0000000f020f7220 */ /* 0x000fe20000400000 */
[----:B------:R-:W2:Y:S01]  /*1160*/  SHFL.BFLY PT, R13, R12, 0x2, 0x1f ;  /* 0x0c401f000c0d7f89 */ /* 0x000ea200000e0000 */
[----:B------:R-:W-:Y:S01]  /*1170*/  @!P6 FMUL R9, R9, 16777216 ;  /* 0x4b8000000909e820 */ /* 0x000fe20000400000 */
[----:B------:R-:W3:Y:S01]  /*1180*/  MUFU.RCP R16, R16 ;  /* 0x0000001000107308 */ /* 0x000ee20000001000 */
[----:B------:R-:W-:Y:S01]  /*1190*/  FFMA R11, R14, R15, R11 ;  /* 0x0000000f0e0b7223 */ /* 0x000fe2000000000b */
[----:B------:R-:W4:Y:S04]  /*11a0*/  S2R R2, SR_TID.X ;  /* 0x0000000000027919 */ /* 0x000f280000002100 */
[----:B------:R-:W5:Y:S01]  /*11b0*/  SHFL.BFLY PT, R14, R11, 0x2, 0x1f ;  /* 0x0c401f000b0e7f89 */ /* 0x000f6200000e0000 */
[----:B-1----:R-:W-:Y:S01]  /*11c0*/  FADD R10, R8, R7 ;  /* 0x00000007080a7221 */ /* 0x002fe20000000000 */
[----:B---3--:R-:W-:-:S03]  /*11d0*/  FMUL R9, R16, R9 ;  /* 0x0000000910097220 */ /* 0x008fc60000400000 */
[C---:B------:R-:W-:Y:S01]  /*11e0*/  FMUL R17, R10.reuse, 0.25 ;  /* 0x3e8000000a117820 */ /* 0x040fe20000400000 */
[----:B------:R-:W-:Y:S02]  /*11f0*/  FSETP.GT.AND P0, PT, |R10|, 8.50705917302346158658e+37, PT ;  /* 0x7e8000000a00780b */ /* 0x000fe40003f04200 */
[----:B------:R-:W-:Y:S01]  /*1200*/  FSEL R15, R9, RZ, P5 ;  /* 0x000000ff090f7208 */ /* 0x000fe20002800000 */
[----:B--2---:R-:W-:Y:S01]  /*1210*/  FADD R13, -R12, R13 ;  /* 0x0000000d0c0d7221 */ /* 0x004fe20000000100 */
[----:B------:R-:W-:Y:S02]  /*1220*/  FSETP.GEU.AND P6, PT, |R10|, 1.175494350822287508e-38, PT ;  /* 0x008000000a00780b */ /* 0x000fe40003fce200 */
[----:B------:R-:W-:Y:S01]  /*1230*/  FSEL R16, R17, R10, P0 ;  /* 0x0000000a11107208 */ /* 0x000fe20000000000 */
[C---:B------:R-:W-:Y:S01]  /*1240*/  FMUL R17, R13.reuse, R13 ;  /* 0x0000000d0d117220 */ /* 0x040fe20000400000 */
[----:B------:R-:W-:Y:S01]  /*1250*/  FFMA R9, R13, R15, R12 ;  /* 0x0000000f0d097223 */ /* 0x000fe2000000000c */
[----:B-----5:R-:W-:-:S02]  /*1260*/  FADD R14, R11, R14 ;  /* 0x0000000e0b0e7221 */ /* 0x020fc40000000000 */
[----:B------:R-:W-:Y:S02]  /*1270*/  FMUL R17, R6, R17 ;  /* 0x0000001106117220 */ /* 0x000fe40000400000 */
[----:B------:R-:W-:Y:S01]  /*1280*/  @P0 FMUL R7, R7, 0.25 ;  /* 0x3e80000007070820 */ /* 0x000fe20000400000 */
[----:B------:R-:W1:Y:S01]  /*1290*/  SHFL.BFLY PT, R6, R9, 0x1, 0x1f ;  /* 0x0c201f0009067f89 */ /* 0x000e6200000e0000 */
[----:B----4-:R-:W-:Y:S01]  /*12a0*/  SHF.R.U32.HI R13, RZ, 0x6, R2 ;  /* 0x00000006ff0d7819 */ /* 0x010fe20000011602 */
[----:B------:R-:W-:Y:S01]  /*12b0*/  FFMA R14, R15, R17, R14 ;  /* 0x000000110f0e7223 */ /* 0x000fe2000000000e */
[----:B------:R-:W-:Y:S01]  /*12c0*/  @!P6 FMUL R16, R16, 16777216 ;  /* 0x4b8000001010e820 */ /* 0x000fe20000400000 */
[----:B------:R-:W-:Y:S01]  /*12d0*/  @!P6 FMUL R7, R7, 16777216 ;  /* 0x4b8000000707e820 */ /* 0x000fe20000400000 */
[----:B------:R-:W-:Y:S02]  /*12e0*/  FSETP.NEU.AND P0, PT, R10, RZ, PT ;  /* 0x000000ff0a00720b */ /* 0x000fe40003f0d000 */
[----:B------:R-:W2:Y:S01]  /*12f0*/  SHFL.BFLY PT, R11, R14, 0x1, 0x1f ;  /* 0x0c201f000e0b7f89 */ /* 0x000ea200000e0000 */
[----:B------:R-:W-:Y:S01]  /*1300*/  LOP3.LUT P5, RZ, R2, 0x1f, RZ, 0xc0, !PT ;  /* 0x0000001f02ff7812 */ /* 0x000fe200078ac0ff */
[----:B------:R-:W3:Y:S01]  /*1310*/  MUFU.RCP R16, R16 ;  /* 0x0000001000107308 */ /* 0x000ee20000001000 */
[----:B------:R-:W-:-:S02]  /*1320*/  SHF.R.U32.HI R15, RZ, 0x3, R2 ;  /* 0x00000003ff0f7819 */ /* 0x000fc40000011602 */
[C---:B------:R-:W-:Y:S02]  /*1330*/  ISETP.GE.AND P6, PT, R2.reuse, 0x10, PT ;  /* 0x000000100200780c */ /* 0x040fe40003fc6270 */
[----:B------:R-:W-:Y:S01]  /*1340*/  SHF.L.U32 R20, R2, 0x2, RZ ;  /* 0x0000000202147819 */ /* 0x000fe200000006ff */
[----:B-1----:R-:W-:Y:S01]  /*1350*/  FADD R12, -R9, R6 ;  /* 0x00000006090c7221 */ /* 0x002fe20000000100 */
[----:B---3--:R-:W-:Y:S01]  /*1360*/  FMUL R7, R16, R7 ;  /* 0x0000000710077220 */ /* 0x008fe20000400000 */
[----:B------:R-:W-:Y:S02]  /*1370*/  SGXT.U32 R6, R13, 0x3 ;  /* 0x000000030d06781a */ /* 0x000fe40000000000 */
[----:B------:R-:W-:Y:S02]  /*1380*/  FMUL R13, R12, R12 ;  /* 0x0000000c0c0d7220 */ /* 0x000fe40000400000 */
[----:B------:R-:W-:Y:S01]  /*1390*/  FSEL R7, R7, RZ, P0 ;  /* 0x000000ff07077208 */ /* 0x000fe20000000000 */
[----:B--2---:R-:W-:Y:S01]  /*13a0*/  FADD R14, R14, R11 ;  /* 0x0000000b0e0e7221 */ /* 0x004fe20000000000 */
[----:B------:R-:W-:Y:S01]  /*13b0*/  SHF.L.U32 R6, R6, 0x3, RZ ;  /* 0x0000000306067819 */ /* 0x000fe200000006ff */
[----:B------:R-:W-:-:S02]  /*13c0*/  FMUL R13, R8, R13 ;  /* 0x0000000d080d7220 */ /* 0x000fc40000400000 */
[----:B------:R-:W-:Y:S01]  /*13d0*/  FFMA R16, R12, R7, R9 ;  /* 0x000000070c107223 */ /* 0x000fe20000000009 */
[----:B------:R-:W-:Y:S01]  /*13e0*/  LOP3.LUT R15, R6, 0x4, R15, 0xf8, !PT ;  /* 0x00000004060f7812 */ /* 0x000fe200078ef80f */
[----:B------:R-:W-:Y:S01]  /*13f0*/  FFMA R14, R7, R13, R14 ;  /* 0x0000000d070e7223 */ /* 0x000fe2000000000e */
[----:B------:R-:W-:-:S03]  /*1400*/  LOP3.LUT R13, R2, 0x3f, RZ, 0xc0, !PT ;  /* 0x0000003f020d7812 */ /* 0x000fc600078ec0ff */
[----:B------:R1:W-:Y:S04]  /*1410*/  @!P5 STS [R15+UR4+0x80], R10 ;  /* 0x0000800a0f00d988 */ /* 0x0003e80008000804 */
[----:B------:R-:W-:Y:S04]  /*1420*/  @!P5 STS [R15+UR4], R16 ;  /* 0x000000100f00d988 */ /* 0x000fe80008000804 */
[----:B------:R-:W-:Y:S01]  /*1430*/  @!P5 STS [R15+UR4+0x40], R14 ;  /* 0x0000400e0f00d988 */ /* 0x000fe20008000804 */
[----:B-1----:R-:W-:Y:S01]  /*1440*/  LOP3.LUT R10, R2, 0x1, RZ, 0xc0, !PT ;  /* 0x00000001020a7812 */ /* 0x002fe200078ec0ff */
[----:B------:R-:W-:Y:S06]  /*1450*/  BAR.SYNC.DEFER_BLOCKING 0x0 ;  /* 0x0000000000007b1d */ /* 0x000fec0000010000 */
[----:B------:R-:W1:Y:S04]  /*1460*/  @!P6 LDS R5, [R20+UR4+0x80] ;  /* 0x000080041405e984 */ /* 0x000e680008000800 */
[----:B------:R-:W2:Y:S04]  /*1470*/  @!P6 LDS R4, [R20+UR4] ;  /* 0x000000041404e984 */ /* 0x000ea80008000800 */
[----:B------:R-:W-:Y:S04]  /*1480*/  @!P6 LDS R3, [R20+UR4+0x40] ;  /* 0x000040041403e984 */ /* 0x000fe80008000800 */
[----:B-1----:R-:W1:Y:S04]  /*1490*/  SHFL.BFLY PT, R12, R5, 0x1, 0x1f ;  /* 0x0c201f00050c7f89 */ /* 0x002e6800000e0000 */
[----:B--2---:R-:W2:Y:S01]  /*14a0*/  SHFL.BFLY PT, R7, R4, 0x1, 0x1f ;  /* 0x0c201f0004077f89 */ /* 0x004ea200000e0000 */
[----:B-1----:R-:W-:-:S04]  /*14b0*/  FADD R11, R5, R12 ;  /* 0x0000000c050b7221 */ /* 0x002fc80000000000 */
[C---:B------:R-:W-:Y:S01]  /*14c0*/  FMUL R8, R11.reuse, 0.25 ;  /* 0x3e8000000b087820 */ /* 0x040fe20000400000 */
[C---:B------:R-:W-:Y:S01]  /*14d0*/  FSETP.GEU.AND P5, PT, |R11|.reuse, 1.175494350822287508e-38, PT ;  /* 0x008000000b00780b */ /* 0x040fe20003fae200 */
[----:B--2---:R-:W-:Y:S01]  /*14e0*/  FADD R7, -R4, R7 ;  /* 0x0000000704077221 */ /* 0x004fe20000000100 */
[----:B------:R-:W-:-:S04]  /*14f0*/  FSETP.GT.AND P0, PT, |R11|, 8.50705917302346158658e+37, PT ;  /* 0x7e8000000b00780b */ /* 0x000fc80003f04200 */
[----:B------:R-:W-:Y:S02]  /*1500*/  FSEL R9, R8, R11, P0 ;  /* 0x0000000b08097208 */ /* 0x000fe40000000000 */
[----:B------:R-:W1:Y:S05]  /*1510*/  SHFL.BFLY PT, R8, R3, 0x1, 0x1f ;  /* 0x0c201f0003087f89 */ /* 0x000e6a00000e0000 */
[----:B------:R-:W-:Y:S02]  /*1520*/  @!P5 FMUL R9, R9, 16777216 ;  /* 0x4b8000000909d820 */ /* 0x000fe40000400000 */
[----:B------:R-:W-:Y:S01]  /*1530*/  @P0 FMUL R12, R12, 0.25 ;  /* 0x3e8000000c0c0820 */ /* 0x000fe20000400000 */
[----:B------:R-:W-:Y:S01]  /*1540*/  ISETP.NE.U32.AND P0, PT, R10, 0x1, PT ;  /* 0x000000010a00780c */ /* 0x000fe20003f05070 */
[----:B------:R-:W-:-:S02]  /*1550*/  FMUL R10, R7, R7 ;  /* 0x00000007070a7220 */ /* 0x000fc40000400000 */
[----:B------:R-:W2:Y:S01]  /*1560*/  MUFU.RCP R9, R9 ;  /* 0x0000000900097308 */ /* 0x000ea20000001000 */
[----:B------:R-:W-:Y:S01]  /*1570*/  @!P5 FMUL R12, R12, 16777216 ;  /* 0x4b8000000c0cd820 */ /* 0x000fe20000400000 */
[----:B------:R-:W-:Y:S01]  /*1580*/  FSETP.NEU.AND P5, PT, R11, RZ, PT ;  /* 0x000000ff0b00720b */ /* 0x000fe20003fad000 */
[----:B------:R-:W-:Y:S01]  /*1590*/  FMUL R10, R5, R10 ;  /* 0x0000000a050a7220 */ /* 0x000fe20000400000 */
[----:B------:R-:W-:Y:S01]  /*15a0*/  ISETP.LT.AND P0, PT, R2, 0x10, P0 ;  /* 0x000000100200780c */ /* 0x000fe20000701270 */
[----:B-1----:R-:W-:Y:S01]  /*15b0*/  FADD R3, R3, R8 ;  /* 0x0000000803037221 */ /* 0x002fe20000000000 */
[----:B--2---:R-:W-:-:S11]  /*15c0*/  FMUL R12, R9, R12 ;  /* 0x0000000c090c7220 */ /* 0x004fd60000400000 */
[----:B------:R-:W-:Y:S01]  /*15d0*/  @P0 STS [R20+UR4+0x80], R11 ;  /* 0x0000800b14000988 */ /* 0x000fe20008000804 */
[----:B------:R-:W1:Y:S01]  /*15e0*/  LDC.64 R8, c[0x0][0x220] ;  /* 0x00008800ff087b82 */ /* 0x000e620000000a00 */
[----:B------:R-:W-:-:S05]  /*15f0*/  FSEL R12, R12, RZ, P5 ;  /* 0x000000ff0c0c7208 */ /* 0x000fca0002800000 */
[----:B------:R-:W-:Y:S01]  /*1600*/  FFMA R7, R7, R12, R4 ;  /* 0x0000000c07077223 */ /* 0x000fe20000000004 */
[----:B------:R-:W-:Y:S01]  /*1610*/  FFMA R10, R12, R10, R3 ;  /* 0x0000000a0c0a7223 */ /* 0x000fe20000000003 */
[----:B------:R-:W2:Y:S01]  /*1620*/  LDC.64 R4, c[0x0][0x228] ;  /* 0x00008a00ff047b82 */ /* 0x000ea20000000a00 */
[----:B------:R-:W-:Y:S02]  /*1630*/  HFMA2.MMA R12, -RZ, RZ, 0.7080078125, -0.052093505859375 ;  /* 0x39aaaaabff0c7435 */ /* 0x000fe400000001ff */
[----:B------:R-:W-:Y:S04]  /*1640*/  @P0 STS [R20+UR4], R7 ;  /* 0x0000000714000988 */ /* 0x000fe80008000804 */
[----:B------:R-:W-:Y:S01]  /*1650*/  @P0 STS [R20+UR4+0x40], R10 ;  /* 0x0000400a14000988 */ /* 0x000fe20008000804 */
[----:B------:R-:W-:Y:S06]  /*1660*/  BAR.SYNC.DEFER_BLOCKING 0x0 ;  /* 0x0000000000007b1d */ /* 0x000fec0000010000 */
[----:B------:R-:W3:Y:S04]  /*1670*/  LDS R3, [R6+UR4+0x40] ;  /* 0x0000400406037984 */ /* 0x000ee80008000800 */
[----:B------:R4:W4:Y:S01]  /*1680*/  LDS R18, [R6+UR4] ;  /* 0x0000000406127984 */ /* 0x0009220008000800 */
[----:B---3--:R-:W-:Y:S01]  /*1690*/  FFMA R19, R3, R12, 9.9999999747524270788e-07 ;  /* 0x358637bd03137423 */ /* 0x008fe2000000000c */
[----:B--2---:R-:W-:-:S04]  /*16a0*/  IMAD.WIDE.U32 R2, R13, 0x8, R4 ;  /* 0x000000080d027825 */ /* 0x004fc800078e0004 */
[----:B-1----:R-:W-:Y:S01]  /*16b0*/  IMAD.WIDE.U32 R4, R13, 0x8, R8 ;  /* 0x000000080d047825 */ /* 0x002fe200078e0008 */
[----:B------:R-:W1:Y:S01]  /*16c0*/  MUFU.RSQ R19, R19 ;  /* 0x0000001300137308 */ /* 0x000e620000001400 */
[----:B------:R-:W-:Y:S02]  /*16d0*/  MOV R9, R3 ;  /* 0x0000000300097202 */ /* 0x000fe40000000f00 */
[----:B------:R-:W-:Y:S01]  /*16e0*/  IMAD.MOV.U32 R8, RZ, RZ, R2 ;  /* 0x000000ffff087224 */ /* 0x000fe200078e0002 */
[----:B------:R-:W-:Y:S02]  /*16f0*/  MOV R2, R4 ;  /* 0x0000000400027202 */ /* 0x000fe40000000f00 */
[----:B0---4-:R-:W-:-:S07]  /*1700*/  MOV R3, R5 ;  /* 0x0000000500037202 */ /* 0x011fce0000000f00 */
.L_x_1:
[----:B------:R-:W-:Y:S01]  /*1710*/  MOV R4, R8 ;  /* 0x0000000800047202 */ /* 0x000fe20000000f00 */
[----:B0-----:R-:W2:Y:S01]  /*1720*/  LDG.E.EL.64 R16, desc[UR6][R2.64+0x1800] ;  /* 0x0018000602107981 */ /* 0x001ea2000c2e1b00 */
[----:B------:R-:W-:Y:S01]  /*1730*/  MOV R5, R9 ;  /* 0x0000000900057202 */ /* 0x000fe20000000f00 */
[----:B------:R-:W0:Y:S02]  /*1740*/  LDC.64 R24, c[0x0][0x218] ;  /* 0x00008600ff187b82 */ /* 0x000e240000000a00 */
[----:B------:R3:W4:Y:S04]  /*1750*/  LDG.E.EL.64 R6, desc[UR6][R2.64] ;  /* 0x0000000602067981 */ /* 0x000728000c2e1b00 */
[----:B------:R-:W5:Y:S01]  /*1760*/  LDG.E.EL.64 R12, desc[UR6][R4.64+0x1800] ;  /* 0x00180006040c7981 */ /* 0x000f62000c2e1b00 */
[----:B------:R-:W-:-:S03]  /*1770*/  IADD3 R21, R21, 0x100, RZ ;  /* 0x0000010015157810 */ /* 0x000fc60007ffe0ff */
[----:B------:R-:W4:Y:S02]  /*1780*/  LDG.E.EL.64 R14, desc[UR6][R4.64] ;  /* 0x00000006040e7981 */ /* 0x000f24000c2e1b00 */
[----:B------:R-:W-:Y:S01]  /*1790*/  IMAD.IADD R20, R0, 0x1, R21 ;  /* 0x0000000100147824 */ /* 0x000fe200078e0215 */
[----:B------:R-:W-:Y:S02]  /*17a0*/  CS2R R8, SRZ ;  /* 0x0000000000087805 */ /* 0x000fe4000001ff00 */
[----:B------:R-:W-:Y:S01]  /*17b0*/  CS2R R10, SRZ ;  /* 0x00000000000a7805 */ /* 0x000fe2000001ff00 */
[----:B0-----:R-:W-:-:S05]  /*17c0*/  IMAD.WIDE R24, R20, 0x2, R24 ;  /* 0x0000000214187825 */ /* 0x001fca00078e0218 */
[----:B------:R-:W4:Y:S04]  /*17d0*/  @P3 LDG.E.EF.64 R8, desc[UR6][R24.64] ;  /* 0x0000000618083981 */ /* 0x000f28000c0e1b00 */
[----:B------:R0:W4:Y:S01]  /*17e0*/  @P4 LDG.E.EF.64 R10, desc[UR6][R24.64] ;  /* 0x00000006180a4981 */ /* 0x000122000c0e1b00 */
[----:B------:R-:W-:Y:S02]  /*17f0*/  ISETP.GE.U32.AND P0, PT, R21, 0xb00, PT ;  /* 0x00000b001500780c */ /* 0x000fe40003f06070 */
[----:B---3--:R-:W-:-:S04]  /*1800*/  IADD3 R2, P6, R2, 0x200, RZ ;  /* 0x0000020002027810 */ /* 0x008fc80007fde0ff */
[----:B------:R-:W-:Y:S02]  /*1810*/  IADD3.X R3, RZ, R3, RZ, P6, !PT ;  /* 0x00000003ff037210 */ /* 0x000fe400037fe4ff */
[C---:B--2---:R-:W-:Y:S02]  /*1820*/  SHF.L.U32 R22, R16.reuse, 0x10, RZ ;  /* 0x0000001010167819 */ /* 0x044fe400000006ff */
[----:B------:R-:W-:Y:S02]  /*1830*/  PRMT R16, R16, 0x7632, R16 ;  /* 0x0000763210107816 */ /* 0x000fe40000000010 */
[C---:B-----5:R-:W-:Y:S01]  /*1840*/  SHF.L.U32 R23, R12.reuse, 0x10, RZ ;  /* 0x000000100c177819 */ /* 0x060fe200000006ff */
[----:B------:R-:W-:Y:S01]  /*1850*/  IMAD.U32 R27, R13, 0x10000, RZ ;  /* 0x000100000d1b7824 */ /* 0x000fe200078e00ff */
[----:B------:R-:W-:Y:S02]  /*1860*/  PRMT R12, R12, 0x7632, R12 ;  /* 0x000076320c0c7816 */ /* 0x000fe4000000000c */
[----:B------:R-:W-:Y:S01]  /*1870*/  PRMT R13, R17, 0x7632, R13 ;  /* 0x00007632110d7816 */ /* 0x000fe2000000000d */
[----:B------:R-:W-:Y:S01]  /*1880*/  FADD R22, R22, R23 ;  /* 0x0000001716167221 */ /* 0x000fe20000000000 */
[----:B------:R-:W-:-:S02]  /*1890*/  SHF.L.U32 R23, R16, 0x10, RZ ;  /* 0x0000001010177819 */ /* 0x000fc400000006ff */
[----:B------:R-:W-:Y:S02]  /*18a0*/  SHF.L.U32 R28, R12, 0x10, RZ ;  /* 0x000000100c1c7819 */ /* 0x000fe400000006ff */
[----:B------:R-:W-:Y:S02]  /*18b0*/  PRMT R16, R13, 0x7632, R16 ;  /* 0x000076320d107816 */ /* 0x000fe40000000010 */
[----:B------:R-:W-:Y:S01]  /*18c0*/  SHF.L.U32 R26, R17, 0x10, RZ ;  /* 0x00000010111a7819 */ /* 0x000fe200000006ff */
[----:B------:R-:W-:Y:S01]  /*18d0*/  FADD R17, R23, R28 ;  /* 0x0000001c17117221 */ /* 0x000fe20000000000 */
[----:B------:R-:W-:Y:S01]  /*18e0*/  SHF.L.U32 R16, R16, 0x10, RZ ;  /* 0x0000001010107819 */ /* 0x000fe200000006ff */
[----:B------:R-:W-:Y:S01]  /*18f0*/  IMAD.U32 R13, R13, 0x10000, RZ ;  /* 0x000100000d0d7824 */ /* 0x000fe200078e00ff */
[----:B----4-:R-:W-:Y:S02]  /*1900*/  SHF.L.U32 R23, R6, 0x10, RZ ;  /* 0x0000001006177819 */ /* 0x010fe400000006ff */
[----:B0-----:R-:W-:Y:S01]  /*1910*/  SHF.L.U32 R24, R14, 0x10, RZ ;  /* 0x000000100e187819 */ /* 0x001fe200000006ff */
[----:B------:R-:W-:Y:S01]  /*1920*/  FADD R16, R13, R16 ;  /* 0x000000100d107221 */ /* 0x000fe20000000000 */
[----:B------:R-:W-:-:S03]  /*1930*/  PRMT R14, R7, 0x7632, R14 ;  /* 0x00007632070e7816 */ /* 0x000fc6000000000e */
[----:B------:R-:W-:Y:S01]  /*1940*/  FADD R13, R23, R24 ;  /* 0x00000018170d7221 */ /* 0x000fe20000000000 */
[----:B------:R-:W-:Y:S02]  /*1950*/  SHF.L.U32 R23, R7, 0x10, RZ ;  /* 0x0000001007177819 */ /* 0x000fe400000006ff */
[----:B------:R-:W-:Y:S02]  /*1960*/  PRMT R6, R6, 0x7632, R6 ;  /* 0x0000763206067816 */ /* 0x000fe40000000006 */
[----:B------:R-:W-:Y:S02]  /*1970*/  PRMT R7, R14, 0x7632, R7 ;  /* 0x000076320e077816 */ /* 0x000fe40000000007 */
[----:B------:R-:W-:Y:S02]  /*1980*/  SHF.L.U32 R6, R6, 0x10, RZ ;  /* 0x0000001006067819 */ /* 0x000fe400000006ff */
[----:B------:R-:W-:Y:S01]  /*1990*/  SHF.L.U32 R7, R7, 0x10, RZ ;  /* 0x0000001007077819 */ /* 0x000fe200000006ff */
[----:B------:R-:W-:Y:S01]  /*19a0*/  FADD R12, R26, R27 ;  /* 0x0000001b1a0c7221 */ /* 0x000fe20000000000 */
[C---:B------:R-:W-:Y:S01]  /*19b0*/  PRMT R24, R15.reuse, 0x7632, R24 ;  /* 0x000076320f187816 */ /* 0x040fe20000000018 */
[----:B------:R-:W-:-:S02]  /*19c0*/  IMAD.U32 R26, R15, 0x10000, RZ ;  /* 0x000100000f1a7824 */ /* 0x000fc400078e00ff */
[----:B------:R-:W-:Y:S01]  /*19d0*/  FADD R15, R6, R7 ;  /* 0x00000007060f7221 */ /* 0x000fe20000000000 */
[----:B------:R-:W-:Y:S02]  /*19e0*/  SEL R6, R9, RZ, P3 ;  /* 0x000000ff09067207 */ /* 0x000fe40001800000 */
[----:B------:R-:W-:Y:S02]  /*19f0*/  SEL R7, R11, RZ, P4 ;  /* 0x000000ff0b077207 */ /* 0x000fe40002000000 */
[----:B------:R-:W-:Y:S02]  /*1a00*/  SEL R8, R8, RZ, P3 ;  /* 0x000000ff08087207 */ /* 0x000fe40001800000 */
[----:B------:R-:W-:Y:S02]  /*1a10*/  SEL R10, R10, RZ, P4 ;  /* 0x000000ff0a0a7207 */ /* 0x000fe40002000000 */
[----:B------:R-:W-:Y:S02]  /*1a20*/  SHF.L.U32 R25, R24, 0x10, RZ ;  /* 0x0000001018197819 */ /* 0x000fe400000006ff */
[----:B------:R-:W-:Y:S01]  /*1a30*/  SHF.L.U32 R11, R6, 0x10, RZ ;  /* 0x00000010060b7819 */ /* 0x000fe200000006ff */
[----:B------:R-:W-:Y:S01]  /*1a40*/  IMAD.U32 R9, R8, 0x10000, RZ ;  /* 0x0001000008097824 */ /* 0x000fe200078e00ff */
[----:B------:R-:W-:-:S02]  /*1a50*/  SHF.L.U32 R14, R14, 0x10, RZ ;  /* 0x000000100e0e7819 */ /* 0x000fc400000006ff */
[----:B------:R-:W-:Y:S02]  /*1a60*/  PRMT R27, R6, 0x7632, R27 ;  /* 0x00007632061b7816 */ /* 0x000fe4000000001b */
[C---:B------:R-:W-:Y:S02]  /*1a70*/  @P1 SHF.L.U32 R11, R7.reuse, 0x10, RZ ;  /* 0x00000010070b1819 */ /* 0x040fe400000006ff */
[----:B------:R-:W-:Y:S02]  /*1a80*/  PRMT R24, R7, 0x7632, R24 ;  /* 0x0000763207187816 */ /* 0x000fe40000000018 */
[----:B------:R-:W0:Y:S01]  /*1a90*/  LDC.64 R6, c[0x0][0x210] ;  /* 0x00008400ff067b82 */ /* 0x000e220000000a00 */
[----:B------:R-:W-:Y:S02]  /*1aa0*/  PRMT R8, R8, 0x7632, R8 ;  /* 0x0000763208087816 */ /* 0x000fe40000000008 */
[C---:B------:R-:W-:Y:S02]  /*1ab0*/  @P1 SHF.L.U32 R9, R10.reuse, 0x10, RZ ;  /* 0x000000100a091819 */ /* 0x040fe400000006ff */
[----:B------:R-:W-:Y:S01]  /*1ac0*/  PRMT R10, R10, 0x7632, R10 ;  /* 0x000076320a0a7816 */ /* 0x000fe2000000000a */
[----:B------:R-:W-:Y:S01]  /*1ad0*/  FADD R14, R14, R25 ;  /* 0x000000190e0e7221 */ /* 0x000fe20000000000 */
[----:B------:R-:W-:Y:S01]  /*1ae0*/  SHF.L.U32 R25, R8, 0x10, RZ ;  /* 0x0000001008197819 */ /* 0x000fe200000006ff */
[----:B------:R-:W-:Y:S01]  /*1af0*/  IMAD.U32 R27, R27, 0x10000, RZ ;  /* 0x000100001b1b7824 */ /* 0x000fe200078e00ff */
[----:B------:R-:W-:-:S02]  /*1b00*/  @P1 SHF.L.U32 R25, R10, 0x10, RZ ;  /* 0x000000100a191819 */ /* 0x000fc400000006ff */
[----:B------:R-:W-:Y:S01]  /*1b10*/  @P1 SHF.L.U32 R27, R24, 0x10, RZ ;  /* 0x00000010181b1819 */ /* 0x000fe200000006ff */
[----:B------:R-:W-:Y:S01]  /*1b20*/  FADD R8, R17, 1 ;  /* 0x3f80000011087421 */ /* 0x000fe20000000000 */
[----:B------:R-:W-:Y:S01]  /*1b30*/  FADD R23, R23, R26 ;  /* 0x0000001a17177221 */ /* 0x000fe20000000000 */
[----:B------:R-:W-:Y:S01]  /*1b40*/  FADD R17, R16, 1 ;  /* 0x3f80000010117421 */ /* 0x000fe20000000000 */
[C---:B------:R-:W-:Y:S01]  /*1b50*/  FADD R10, -R18.reuse, R9 ;  /* 0x00000009120a7221 */ /* 0x040fe20000000100 */
[C---:B------:R-:W-:Y:S01]  /*1b60*/  FADD R24, -R18.reuse, R11 ;  /* 0x0000000b12187221 */ /* 0x040fe20000000100 */
[C---:B------:R-:W-:Y:S01]  /*1b70*/  FADD R16, -R18.reuse, R25 ;  /* 0x0000001912107221 */ /* 0x040fe20000000100 */
[----:B------:R-:W-:Y:S01]  /*1b80*/  FADD R26, -R18, R27 ;  /* 0x0000001b121a7221 */ /* 0x000fe20000000100 */
[----:B------:R-:W-:Y:S01]  /*1b90*/  FADD R22, R22, 1 ;  /* 0x3f80000016167421 */ /* 0x000fe20000000000 */
[----:B------:R-:W-:Y:S01]  /*1ba0*/  FADD R12, R12, 1 ;  /* 0x3f8000000c0c7421 */ /* 0x000fe20000000000 */
[C---:B-1----:R-:W-:Y:S01]  /*1bb0*/  FMUL R10, R19.reuse, R10 ;  /* 0x0000000a130a7220 */ /* 0x042fe20000400000 */
[C---:B------:R-:W-:Y:S01]  /*1bc0*/  FMUL R24, R19.reuse, R24 ;  /* 0x0000001813187220 */ /* 0x040fe20000400000 */
[C---:B------:R-:W-:Y:S01]  /*1bd0*/  FMUL R16, R19.reuse, R16 ;  /* 0x0000001013107220 */ /* 0x040fe20000400000 */
[----:B------:R-:W-:Y:S01]  /*1be0*/  FMUL R9, R19, R26 ;  /* 0x0000001a13097220 */ /* 0x000fe20000400000 */
[----:B------:R-:W-:Y:S01]  /*1bf0*/  FFMA R10, R10, R22, R13 ;  /* 0x000000160a0a7223 */ /* 0x000fe2000000000d */
[----:B------:R-:W-:Y:S01]  /*1c00*/  FFMA R12, R24, R12, R23 ;  /* 0x0000000c180c7223 */ /* 0x000fe20000000017 */
[----:B------:R-:W-:Y:S01]  /*1c10*/  FFMA R15, R16, R8, R15 ;  /* 0x00000008100f7223 */ /* 0x000fe2000000000f */
[----:B------:R-:W-:Y:S01]  /*1c20*/  FFMA R9, R9, R17, R14 ;  /* 0x0000001109097223 */ /* 0x000fe2000000000e */
[----:B0-----:R-:W-:-:S03]  /*1c30*/  IMAD.WIDE R6, R20, 0x2, R6 ;  /* 0x0000000214067825 */ /* 0x001fc600078e0206 */
[----:B------:R-:W-:Y:S02]  /*1c40*/  F2FP.BF16.F32.PACK_AB R10, R15, R10 ;  /* 0x0000000a0f0a723e */ /* 0x000fe400000010ff */
[----:B------:R-:W-:Y:S02]  /*1c50*/  F2FP.BF16.F32.PACK_AB R11, R9, R12 ;  /* 0x0000000c090b723e */ /* 0x000fe400000010ff */
[----:B------:R-:W-:-:S03]  /*1c60*/  IADD3 R8, P5, R4, 0x200, RZ ;  /* 0x0000020004087810 */ /* 0x000fc60007fbe0ff */
[----:B------:R0:W-:Y:S01]  /*1c70*/  @!P2 STG.E.64 desc[UR6][R6.64], R10 ;  /* 0x0000000a0600a986 */ /* 0x0001e2000c101b06 */
[----:B------:R-:W-:Y:S01]  /*1c80*/  IADD3.X R9, RZ, R5, RZ, P5, !PT ;  /* 0x00000005ff097210 */ /* 0x000fe20002ffe4ff */
[----:B------:R-:W-:Y:S08]  /*1c90*/  @!P0 BRA `(.L_x_1) ;  /* 0xfffffff8009c8947 */ /* 0x000ff0000383ffff */
[----:B------:R-:W-:Y:S05]  /*1ca0*/  EXIT ;  /* 0x000000000000794d */ /* 0x000fea0003800000 */
.L_x_2:
[----:B------:R-:W-:-:S00]  /*1cb0*/  BRA `(.L_x_2) ;  /* 0xfffffffc00fc7947 */ /* 0x000fc0000383ffff */
[----:B------:R-:W-:-:S00]  /*1cc0*/  NOP ;  /* 0x0000000000007918 */ /* 0x000fc00000000000 */
        /* <DEDUP_REMOVED lines=11> */
.L_x_3:


//--------------------- .nv.global.init           --------------------------
	.section	.nv.global.init,"aw",@progbits
.nv.global.init:
	.type		_$_str,@object
	.size		_$_str,(.L_0 - _$_str)
_$_str:
        /*0000*/ 	.byte	0x5f, 0x5f, 0x43, 0x55, 0x44, 0x41, 0x5f, 0x46, 0x54, 0x5a, 0x00
.L_0:


//--------------------- .nv.shared.triton_        --------------------------
	.section	.nv.shared.triton_,"aw",@nobits
	.sectionflags	@""
	.align	16
	.zero		1024


//--------------------- .nv.constant0.triton_     --------------------------
	.section	.nv.constant0.triton_,"a",@progbits
	.sectionflags	@""
	.align	4
.nv.constant0.triton_:
	.zero		576
